//
// Generated by NVIDIA NVVM Compiler
//
// Compiler Build ID: CL-36424714
// Cuda compilation tools, release 13.0, V13.0.88
// Based on NVVM 20.0.0
//

.version 9.0
.target sm_100
.address_size 64

	// .globl	_Z23matrix_transpose_kernelPKfPfii

.visible .entry _Z23matrix_transpose_kernelPKfPfii(
	.param .u64 .ptr .align 1 _Z23matrix_transpose_kernelPKfPfii_param_0,
	.param .u64 .ptr .align 1 _Z23matrix_transpose_kernelPKfPfii_param_1,
	.param .u32 _Z23matrix_transpose_kernelPKfPfii_param_2,
	.param .u32 _Z23matrix_transpose_kernelPKfPfii_param_3
)
{
	.reg .pred 	%p<10>;
	.reg .b32 	%r<49>;
	.reg .b32 	%f<8>;
	.reg .b64 	%rd<30>;

	ld.param.u64 	%rd6, [_Z23matrix_transpose_kernelPKfPfii_param_0];
	ld.param.u64 	%rd7, [_Z23matrix_transpose_kernelPKfPfii_param_1];
	ld.param.u32 	%r22, [_Z23matrix_transpose_kernelPKfPfii_param_2];
	ld.param.u32 	%r23, [_Z23matrix_transpose_kernelPKfPfii_param_3];
	cvta.to.global.u64 	%rd1, %rd7;
	cvta.to.global.u64 	%rd2, %rd6;
	mov.u32 	%r24, %ctaid.y;
	mov.u32 	%r1, %ntid.y;
	mov.u32 	%r25, %tid.y;
	mad.lo.s32 	%r46, %r24, %r1, %r25;
	mov.u32 	%r26, %ctaid.x;
	mov.u32 	%r27, %ntid.x;
	mov.u32 	%r28, %tid.x;
	mad.lo.s32 	%r3, %r26, %r27, %r28;
	mov.u32 	%r29, %nctaid.x;
	mul.lo.s32 	%r4, %r29, %r27;
	setp.ge.s32 	%p1, %r46, %r22;
	@%p1 bra 	$L__BB0_10;
	add.s32 	%r5, %r3, %r4;
	max.s32 	%r30, %r23, %r5;
	setp.lt.s32 	%p2, %r5, %r23;
	selp.u32 	%r6, 1, 0, %p2;
	add.s32 	%r31, %r5, %r6;
	sub.s32 	%r7, %r30, %r31;
	mul.lo.s32 	%r8, %r3, %r22;
	mul.lo.s32 	%r9, %r5, %r22;
	add.s32 	%r10, %r5, %r4;
	mul.lo.s32 	%r11, %r10, %r22;
	add.s32 	%r12, %r10, %r4;
	mov.u32 	%r32, %nctaid.y;
	mul.lo.s32 	%r13, %r32, %r1;
	div.u32 	%r33, %r7, %r4;
	add.s32 	%r16, %r33, %r6;
	mul.wide.s32 	%rd20, %r4, 4;
$L__BB0_2:
	setp.ge.s32 	%p3, %r3, %r23;
	@%p3 bra 	$L__BB0_9;
	mul.lo.s32 	%r15, %r46, %r23;
	and.b32  	%r17, %r16, 3;
	setp.eq.s32 	%p4, %r17, 3;
	mov.u32 	%r47, %r3;
	@%p4 bra 	$L__BB0_7;
	add.s32 	%r34, %r3, %r15;
	add.s32 	%r35, %r8, %r46;
	mul.wide.s32 	%rd8, %r34, 4;
	add.s64 	%rd3, %rd2, %rd8;
	ld.global.f32 	%f1, [%rd3];
	mul.wide.s32 	%rd9, %r35, 4;
	add.s64 	%rd10, %rd1, %rd9;
	st.global.f32 	[%rd10], %f1;
	setp.eq.s32 	%p5, %r17, 0;
	mov.u32 	%r47, %r5;
	@%p5 bra 	$L__BB0_7;
	add.s32 	%r36, %r9, %r46;
	add.s64 	%rd5, %rd3, %rd20;
	ld.global.f32 	%f2, [%rd5];
	mul.wide.s32 	%rd11, %r36, 4;
	add.s64 	%rd12, %rd1, %rd11;
	st.global.f32 	[%rd12], %f2;
	setp.eq.s32 	%p6, %r17, 1;
	mov.u32 	%r47, %r10;
	@%p6 bra 	$L__BB0_7;
	add.s32 	%r37, %r11, %r46;
	add.s64 	%rd13, %rd5, %rd20;
	ld.global.f32 	%f3, [%rd13];
	mul.wide.s32 	%rd14, %r37, 4;
	add.s64 	%rd15, %rd1, %rd14;
	st.global.f32 	[%rd15], %f3;
	mov.u32 	%r47, %r12;
$L__BB0_7:
	setp.lt.u32 	%p7, %r16, 3;
	@%p7 bra 	$L__BB0_9;
$L__BB0_8:
	add.s32 	%r38, %r47, %r15;
	mad.lo.s32 	%r39, %r47, %r22, %r46;
	mul.wide.s32 	%rd16, %r38, 4;
	add.s64 	%rd17, %rd2, %rd16;
	ld.global.f32 	%f4, [%rd17];
	mul.wide.s32 	%rd18, %r39, 4;
	add.s64 	%rd19, %rd1, %rd18;
	st.global.f32 	[%rd19], %f4;
	add.s32 	%r40, %r47, %r4;
	mad.lo.s32 	%r41, %r40, %r22, %r46;
	add.s64 	%rd21, %rd17, %rd20;
	ld.global.f32 	%f5, [%rd21];
	mul.wide.s32 	%rd22, %r41, 4;
	add.s64 	%rd23, %rd1, %rd22;
	st.global.f32 	[%rd23], %f5;
	add.s32 	%r42, %r40, %r4;
	mad.lo.s32 	%r43, %r42, %r22, %r46;
	add.s64 	%rd24, %rd21, %rd20;
	ld.global.f32 	%f6, [%rd24];
	mul.wide.s32 	%rd25, %r43, 4;
	add.s64 	%rd26, %rd1, %rd25;
	st.global.f32 	[%rd26], %f6;
	add.s32 	%r44, %r42, %r4;
	mad.lo.s32 	%r45, %r44, %r22, %r46;
	add.s64 	%rd27, %rd24, %rd20;
	ld.global.f32 	%f7, [%rd27];
	mul.wide.s32 	%rd28, %r45, 4;
	add.s64 	%rd29, %rd1, %rd28;
	st.global.f32 	[%rd29], %f7;
	add.s32 	%r47, %r44, %r4;
	setp.lt.s32 	%p8, %r47, %r23;
	@%p8 bra 	$L__BB0_8;
$L__BB0_9:
	add.s32 	%r46, %r46, %r13;
	setp.lt.s32 	%p9, %r46, %r22;
	@%p9 bra 	$L__BB0_2;
$L__BB0_10:
	ret;

}


// ===== COMPILED SASS (sm_100) =====

	.target	sm_100

	.elftype	@"ET_EXEC"


//--------------------- .note.nv.tkinfo           --------------------------
	.section	.note.nv.tkinfo,"",@"SHT_NOTE"
	.sectionflags	@"SHF_NOTE_NV_TKINFO"
	.tkinfo
        /*0018*/ 	.word	0x00000002
        /*0030*/ 	.string	""
        /*0030*/ 	.string	"ptxas"
        /*0030*/ 	.string	"Cuda compilation tools, release 13.0, V13.0.88"
        /*0030*/ 	.string	"Build cuda_13.0.r13.0/compiler.36424714_0"
        /*0030*/ 	.string	"-arch sm_100 -m 64 "



//--------------------- .note.nv.cuinfo           --------------------------
	.section	.note.nv.cuinfo,"",@"SHT_NOTE"
	.sectionflags	@"SHF_NOTE_NV_CUINFO"
        /*0018*/ 	.short	0x0002
        /*001a*/ 	.short	0x0064
        /*001c*/ 	.short	0x0082
	.zero		2


//--------------------- .nv.info                  --------------------------
	.section	.nv.info,"",@"SHT_CUDA_INFO"
	.align	4


	//----- nvinfo : EIATTR_REGCOUNT
	.align		4
        /*0000*/ 	.byte	0x04, 0x2f
        /*0002*/ 	.short	(.L_1 - .L_0)
	.align		4
.L_0:
        /*0004*/ 	.word	index@(_Z23matrix_transpose_kernelPKfPfii)
        /*0008*/ 	.word	0x0000001e


	//----- nvinfo : EIATTR_FRAME_SIZE
	.align		4
.L_1:
        /*000c*/ 	.byte	0x04, 0x11
        /*000e*/ 	.short	(.L_3 - .L_2)
	.align		4
.L_2:
        /*0010*/ 	.word	index@(_Z23matrix_transpose_kernelPKfPfii)
        /*0014*/ 	.word	0x00000000


	//----- nvinfo : EIATTR_MIN_STACK_SIZE
	.align		4
.L_3:
        /*0018*/ 	.byte	0x04, 0x12
        /*001a*/ 	.short	(.L_5 - .L_4)
	.align		4
.L_4:
        /*001c*/ 	.word	index@(_Z23matrix_transpose_kernelPKfPfii)
        /*0020*/ 	.word	0x00000000
.L_5:


//--------------------- .nv.compat                --------------------------
	.section	.nv.compat,"",@"SHT_CUDA_COMPAT_INFO"
	.align	4
        /*0000*/ 	.byte	0x02, 0x09, 0x00, 0x00, 0x02, 0x02, 0x01, 0x00, 0x02, 0x05, 0x05, 0x00, 0x03, 0x07, 0x01, 0x01
        /*0010*/ 	.byte	0x02, 0x03, 0x00, 0x00, 0x02, 0x06, 0x01, 0x00, 0x04, 0x0b, 0x08, 0x00, 0x09, 0x00, 0x00, 0x00
        /*0020*/ 	.byte	0x00, 0x00, 0x00, 0x00


//--------------------- .nv.info._Z23matrix_transpose_kernelPKfPfii --------------------------
	.section	.nv.info._Z23matrix_transpose_kernelPKfPfii,"",@"SHT_CUDA_INFO"
	.sectionflags	@""
	.align	4


	//----- nvinfo : EIATTR_CUDA_API_VERSION
	.align		4
        /*0000*/ 	.byte	0x04, 0x37
        /*0002*/ 	.short	(.L_7 - .L_6)
.L_6:
        /*0004*/ 	.word	0x00000082


	//----- nvinfo : EIATTR_KPARAM_INFO
	.align		4
.L_7:
        /*0008*/ 	.byte	0x04, 0x17
        /*000a*/ 	.short	(.L_9 - .L_8)
.L_8:
        /*000c*/ 	.word	0x00000000
        /*0010*/ 	.short	0x0003
        /*0012*/ 	.short	0x0014
        /*0014*/ 	.byte	0x00, 0xf0, 0x11, 0x00


	//----- nvinfo : EIATTR_KPARAM_INFO
	.align		4
.L_9:
        /*0018*/ 	.byte	0x04, 0x17
        /*001a*/ 	.short	(.L_11 - .L_10)
.L_10:
        /*001c*/ 	.word	0x00000000
        /*0020*/ 	.short	0x0002
        /*0022*/ 	.short	0x0010
        /*0024*/ 	.byte	0x00, 0xf0, 0x11, 0x00


	//----- nvinfo : EIATTR_KPARAM_INFO
	.align		4
.L_11:
        /*0028*/ 	.byte	0x04, 0x17
        /*002a*/ 	.short	(.L_13 - .L_12)
.L_12:
        /*002c*/ 	.word	0x00000000
        /*0030*/ 	.short	0x0001
        /*0032*/ 	.short	0x0008
        /*0034*/ 	.byte	0x00, 0xf5, 0x21, 0x00


	//----- nvinfo : EIATTR_KPARAM_INFO
	.align		4
.L_13:
        /*0038*/ 	.byte	0x04, 0x17
        /*003a*/ 	.short	(.L_15 - .L_14)
.L_14:
        /*003c*/ 	.word	0x00000000
        /*0040*/ 	.short	0x0000
        /*0042*/ 	.short	0x0000
        /*0044*/ 	.byte	0x00, 0xf5, 0x21, 0x00


	//----- nvinfo : EIATTR_SPARSE_MMA_MASK
	.align		4
.L_15:
        /*0048*/ 	.byte	0x03, 0x50
        /*004a*/ 	.short	0x0000


	//----- nvinfo : EIATTR_MAXREG_COUNT
	.align		4
        /*004c*/ 	.byte	0x03, 0x1b
        /*004e*/ 	.short	0x00ff


	//----- nvinfo : EIATTR_MERCURY_ISA_VERSION
	.align		4
        /*0050*/ 	.byte	0x03, 0x5f
        /*0052*/ 	.short	0x0101


	//----- nvinfo : EIATTR_VRC_CTA_INIT_COUNT
	.align		4
        /*0054*/ 	.byte	0x02, 0x4a
	.zero		1
	.zero		1


	//----- nvinfo : EIATTR_EXIT_INSTR_OFFSETS
	.align		4
        /*0058*/ 	.byte	0x04, 0x1c
        /*005a*/ 	.short	(.L_17 - .L_16)


	//   ....[0]....
.L_16:
        /*005c*/ 	.word	0x000000d0


	//   ....[1]....
        /*0060*/ 	.word	0x00000750


	//----- nvinfo : EIATTR_CRS_STACK_SIZE
	.align		4
.L_17:
        /*0064*/ 	.byte	0x04, 0x1e
        /*0066*/ 	.short	(.L_19 - .L_18)
.L_18:
        /*0068*/ 	.word	0x00000000


	//----- nvinfo : EIATTR_CBANK_PARAM_SIZE
	.align		4
.L_19:
        /*006c*/ 	.byte	0x03, 0x19
        /*006e*/ 	.short	0x0018


	//----- nvinfo : EIATTR_PARAM_CBANK
	.align		4
        /*0070*/ 	.byte	0x04, 0x0a
        /*0072*/ 	.short	(.L_21 - .L_20)
	.align		4
.L_20:
        /*0074*/ 	.word	index@(.nv.constant0._Z23matrix_transpose_kernelPKfPfii)
        /*0078*/ 	.short	0x0380
        /*007a*/ 	.short	0x0018


	//----- nvinfo : EIATTR_SW_WAR
	.align		4
.L_21:
        /*007c*/ 	.byte	0x04, 0x36
        /*007e*/ 	.short	(.L_23 - .L_22)
.L_22:
        /*0080*/ 	.word	0x00000008
.L_23:


//--------------------- .nv.callgraph             --------------------------
	.section	.nv.callgraph,"",@"SHT_CUDA_CALLGRAPH"
	.align	4
	.sectionentsize	8
	.align		4
        /*0000*/ 	.word	0x00000000
	.align		4
        /*0004*/ 	.word	0xffffffff
	.align		4
        /*0008*/ 	.word	0x00000000
	.align		4
        /*000c*/ 	.word	0xfffffffe
	.align		4
        /*0010*/ 	.word	0x00000000
	.align		4
        /*0014*/ 	.word	0xfffffffd
	.align		4
        /*0018*/ 	.word	0x00000000
	.align		4
        /*001c*/ 	.word	0xfffffffc


//--------------------- .text._Z23matrix_transpose_kernelPKfPfii --------------------------
	.section	.text._Z23matrix_transpose_kernelPKfPfii,"ax",@progbits
	.align	128
        .global         _Z23matrix_transpose_kernelPKfPfii
        .type           _Z23matrix_transpose_kernelPKfPfii,@function
        .size           _Z23matrix_transpose_kernelPKfPfii,(.L_x_7 - _Z23matrix_transpose_kernelPKfPfii)
        .other          _Z23matrix_transpose_kernelPKfPfii,@"STO_CUDA_ENTRY STV_DEFAULT"
_Z23matrix_transpose_kernelPKfPfii:
.text._Z23matrix_transpose_kernelPKfPfii:
[----:B------:R-:W-:Y:S01]  /*0000*/  LDC R1, c[0x0][0x37c] ;  /* 0x0000df00ff017b82 */ /* 0x000fe20000000800 */
[----:B------:R-:W0:Y:S07]  /*0010*/  S2R R0, SR_TID.Y ;  /* 0x0000000000007919 */ /* 0x000e2e0000002200 */
[----:B------:R-:W0:Y:S01]  /*0020*/  S2UR UR4, SR_CTAID.Y ;  /* 0x00000000000479c3 */ /* 0x000e220000002600 */
[----:B------:R-:W1:Y:S01]  /*0030*/  LDCU UR7, c[0x0][0x390] ;  /* 0x00007200ff0777ac */ /* 0x000e620008000800 */
[----:B------:R-:W2:Y:S06]  /*0040*/  S2R R14, SR_TID.X ;  /* 0x00000000000e7919 */ /* 0x000eac0000002100 */
[----:B------:R-:W0:Y:S08]  /*0050*/  LDC R7, c[0x0][0x364] ;  /* 0x0000d900ff077b82 */ /* 0x000e300000000800 */
[----:B------:R-:W2:Y:S08]  /*0060*/  S2UR UR5, SR_CTAID.X ;  /* 0x00000000000579c3 */ /* 0x000eb00000002500 */
[----:B------:R-:W2:Y:S01]  /*0070*/  LDC R11, c[0x0][0x360] ;  /* 0x0000d800ff0b7b82 */ /* 0x000ea20000000800 */
[----:B------:R-:W3:Y:S01]  /*0080*/  LDCU UR6, c[0x0][0x370] ;  /* 0x00006e00ff0677ac */ /* 0x000ee20008000800 */
[----:B0-----:R-:W-:-:S05]  /*0090*/  IMAD R9, R7, UR4, R0 ;  /* 0x0000000407097c24 */ /* 0x001fca000f8e0200 */
[----:B-1----:R-:W-:Y:S01]  /*00a0*/  ISETP.GE.AND P0, PT, R9, UR7, PT ;  /* 0x0000000709007c0c */ /* 0x002fe2000bf06270 */
[C---:B--2---:R-:W-:Y:S02]  /*00b0*/  IMAD R14, R11.reuse, UR5, R14 ;  /* 0x000000050b0e7c24 */ /* 0x044fe4000f8e020e */
[----:B---3--:R-:W-:-:S10]  /*00c0*/  IMAD R11, R11, UR6, RZ ;  /* 0x000000060b0b7c24 */ /* 0x008fd4000f8e02ff */
[----:B------:R-:W-:Y:S05]  /*00d0*/  @P0 EXIT ;  /* 0x000000000000094d */ /* 0x000fea0003800000 */
[----:B------:R-:W0:Y:S01]  /*00e0*/  I2F.U32.RP R0, R11 ;  /* 0x0000000b00007306 */ /* 0x000e220000209000 */
[----:B------:R-:W1:Y:S01]  /*00f0*/  LDCU UR4, c[0x0][0x394] ;  /* 0x00007280ff0477ac */ /* 0x000e620008000800 */
[-C--:B------:R-:W-:Y:S02]  /*0100*/  IADD3 R12, PT, PT, R14, R11.reuse, RZ ;  /* 0x0000000b0e0c7210 */ /* 0x080fe40007ffe0ff */
[----:B------:R-:W-:Y:S01]  /*0110*/  IADD3 R13, PT, PT, RZ, -R11, RZ ;  /* 0x8000000bff0d7210 */ /* 0x000fe20007ffe0ff */
[----:B------:R-:W2:Y:S01]  /*0120*/  LDCU.64 UR6, c[0x0][0x358] ;  /* 0x00006b00ff0677ac */ /* 0x000ea20008000a00 */
[C---:B------:R-:W-:Y:S02]  /*0130*/  ISETP.NE.U32.AND P2, PT, R11.reuse, RZ, PT ;  /* 0x000000ff0b00720c */ /* 0x040fe40003f45070 */
[C---:B------:R-:W-:Y:S01]  /*0140*/  IADD3 R10, PT, PT, R11.reuse, R12, RZ ;  /* 0x0000000c0b0a7210 */ /* 0x040fe20007ffe0ff */
[----:B------:R-:W3:Y:S04]  /*0150*/  LDCU UR5, c[0x0][0x390] ;  /* 0x00007200ff0577ac */ /* 0x000ee80008000800 */
[----:B------:R-:W-:Y:S01]  /*0160*/  IMAD.IADD R6, R11, 0x1, R10 ;  /* 0x000000010b067824 */ /* 0x000fe200078e020a */
[----:B0-----:R-:W0:Y:S01]  /*0170*/  MUFU.RCP R0, R0 ;  /* 0x0000000000007308 */ /* 0x001e220000001000 */
[----:B-1----:R-:W-:-:S02]  /*0180*/  ISETP.GE.AND P0, PT, R12, UR4, PT ;  /* 0x000000040c007c0c */ /* 0x002fc4000bf06270 */
[----:B------:R-:W-:Y:S01]  /*0190*/  VIMNMX R5, PT, PT, R12, UR4, !PT ;  /* 0x000000040c057c48 */ /* 0x000fe2000ffe0100 */
[----:B------:R-:W1:Y:S01]  /*01a0*/  LDCU UR4, c[0x0][0x374] ;  /* 0x00006e80ff0477ac */ /* 0x000e620008000800 */
[----:B------:R-:W-:Y:S02]  /*01b0*/  SEL R8, RZ, 0x1, P0 ;  /* 0x00000001ff087807 */ /* 0x000fe40000000000 */
[----:B0-----:R-:W-:Y:S02]  /*01c0*/  IADD3 R2, PT, PT, R0, 0xffffffe, RZ ;  /* 0x0ffffffe00027810 */ /* 0x001fe40007ffe0ff */
[----:B------:R-:W-:Y:S02]  /*01d0*/  IADD3 R0, PT, PT, R5, -R12, -R8 ;  /* 0x8000000c05007210 */ /* 0x000fe40007ffe808 */
[----:B------:R0:W4:Y:S01]  /*01e0*/  F2I.FTZ.U32.TRUNC.NTZ R3, R2 ;  /* 0x0000000200037305 */ /* 0x000122000021f000 */
[----:B-1----:R-:W-:Y:S02]  /*01f0*/  IMAD R7, R7, UR4, RZ ;  /* 0x0000000407077c24 */ /* 0x002fe4000f8e02ff */
[----:B0-----:R-:W-:-:S02]  /*0200*/  HFMA2 R2, -RZ, RZ, 0, 0 ;  /* 0x00000000ff027431 */ /* 0x001fc400000001ff */
[----:B----4-:R-:W-:-:S04]  /*0210*/  IMAD R13, R13, R3, RZ ;  /* 0x000000030d0d7224 */ /* 0x010fc800078e02ff */
[----:B------:R-:W-:-:S06]  /*0220*/  IMAD.HI.U32 R3, R3, R13, R2 ;  /* 0x0000000d03037227 */ /* 0x000fcc00078e0002 */
[----:B------:R-:W-:-:S05]  /*0230*/  IMAD.HI.U32 R3, R3, R0, RZ ;  /* 0x0000000003037227 */ /* 0x000fca00078e00ff */
[----:B------:R-:W-:-:S05]  /*0240*/  IADD3 R2, PT, PT, -R3, RZ, RZ ;  /* 0x000000ff03027210 */ /* 0x000fca0007ffe1ff */
[----:B------:R-:W-:-:S05]  /*0250*/  IMAD R0, R11, R2, R0 ;  /* 0x000000020b007224 */ /* 0x000fca00078e0200 */
[----:B------:R-:W-:-:S13]  /*0260*/  ISETP.GE.U32.AND P0, PT, R0, R11, PT ;  /* 0x0000000b0000720c */ /* 0x000fda0003f06070 */
[----:B------:R-:W-:Y:S01]  /*0270*/  @P0 IMAD.IADD R0, R0, 0x1, -R11 ;  /* 0x0000000100000824 */ /* 0x000fe200078e0a0b */
[----:B------:R-:W-:-:S04]  /*0280*/  @P0 IADD3 R3, PT, PT, R3, 0x1, RZ ;  /* 0x0000000103030810 */ /* 0x000fc80007ffe0ff */
[----:B------:R-:W-:-:S13]  /*0290*/  ISETP.GE.U32.AND P1, PT, R0, R11, PT ;  /* 0x0000000b0000720c */ /* 0x000fda0003f26070 */
[----:B------:R-:W-:Y:S02]  /*02a0*/  @P1 IADD3 R3, PT, PT, R3, 0x1, RZ ;  /* 0x0000000103031810 */ /* 0x000fe40007ffe0ff */
[----:B------:R-:W-:-:S04]  /*02b0*/  @!P2 LOP3.LUT R3, RZ, R11, RZ, 0x33, !PT ;  /* 0x0000000bff03a212 */ /* 0x000fc800078e33ff */
[----:B--23--:R-:W-:-:S07]  /*02c0*/  IADD3 R8, PT, PT, R8, R3, RZ ;  /* 0x0000000308087210 */ /* 0x00cfce0007ffe0ff */
.L_x_5:
[----:B0-----:R-:W0:Y:S01]  /*02d0*/  LDC R0, c[0x0][0x394] ;  /* 0x0000e500ff007b82 */ /* 0x001e220000000800 */
[----:B------:R-:W-:Y:S01]  /*02e0*/  BSSY.RECONVERGENT B0, `(.L_x_0) ;  /* 0x0000042000007945 */ /* 0x000fe20003800200 */
[----:B0-----:R-:W-:-:S13]  /*02f0*/  ISETP.GE.AND P0, PT, R14, R0, PT ;  /* 0x000000000e00720c */ /* 0x001fda0003f06270 */
[----:B-1234-:R-:W-:Y:S05]  /*0300*/  @P0 BRA `(.L_x_1) ;  /* 0x0000000000fc0947 */ /* 0x01efea0003800000 */
[----:B------:R-:W-:Y:S01]  /*0310*/  LOP3.LUT R18, R8, 0x3, RZ, 0xc0, !PT ;  /* 0x0000000308127812 */ /* 0x000fe200078ec0ff */
[----:B------:R-:W-:Y:S01]  /*0320*/  BSSY.RECONVERGENT B1, `(.L_x_2) ;  /* 0x000001e000017945 */ /* 0x000fe20003800200 */
[----:B------:R-:W-:Y:S02]  /*0330*/  MOV R22, R14 ;  /* 0x0000000e00167202 */ /* 0x000fe40000000f00 */
[----:B------:R-:W-:-:S13]  /*0340*/  ISETP.NE.AND P0, PT, R18, 0x3, PT ;  /* 0x000000031200780c */ /* 0x000fda0003f05270 */
[----:B------:R-:W-:Y:S05]  /*0350*/  @!P0 BRA `(.L_x_3) ;  /* 0x0000000000688947 */ /* 0x000fea0003800000 */
[----:B------:R-:W0:Y:S01]  /*0360*/  LDC.64 R4, c[0x0][0x380] ;  /* 0x0000e000ff047b82 */ /* 0x000e220000000a00 */
[----:B------:R-:W-:-:S07]  /*0370*/  IMAD R3, R9, R0, R14 ;  /* 0x0000000009037224 */ /* 0x000fce00078e020e */
[----:B------:R-:W1:Y:S01]  /*0380*/  LDC R15, c[0x0][0x390] ;  /* 0x0000e400ff0f7b82 */ /* 0x000e620000000800 */
[----:B0-----:R-:W-:-:S07]  /*0390*/  IMAD.WIDE R4, R3, 0x4, R4 ;  /* 0x0000000403047825 */ /* 0x001fce00078e0204 */
[----:B------:R-:W0:Y:S01]  /*03a0*/  LDC.64 R2, c[0x0][0x388] ;  /* 0x0000e200ff027b82 */ /* 0x000e220000000a00 */
[----:B------:R-:W2:Y:S01]  /*03b0*/  LDG.E R13, desc[UR6][R4.64] ;  /* 0x00000006040d7981 */ /* 0x000ea2000c1e1900 */
[----:B------:R-:W-:Y:S01]  /*03c0*/  ISETP.NE.AND P0, PT, R18, RZ, PT ;  /* 0x000000ff1200720c */ /* 0x000fe20003f05270 */
[----:B-1----:R-:W-:Y:S01]  /*03d0*/  IMAD R17, R14, R15, R9 ;  /* 0x0000000f0e117224 */ /* 0x002fe200078e0209 */
[----:B------:R-:W-:-:S03]  /*03e0*/  MOV R22, R12 ;  /* 0x0000000c00167202 */ /* 0x000fc60000000f00 */
[----:B0-----:R-:W-:-:S05]  /*03f0*/  IMAD.WIDE R16, R17, 0x4, R2 ;  /* 0x0000000411107825 */ /* 0x001fca00078e0202 */
[----:B--2---:R0:W-:Y:S03]  /*0400*/  STG.E desc[UR6][R16.64], R13 ;  /* 0x0000000d10007986 */ /* 0x0041e6000c101906 */
[----:B------:R-:W-:Y:S05]  /*0410*/  @!P0 BRA `(.L_x_3) ;  /* 0x0000000000388947 */ /* 0x000fea0003800000 */
[----:B------:R-:W-:-:S05]  /*0420*/  IMAD.WIDE R4, R11, 0x4, R4 ;  /* 0x000000040b047825 */ /* 0x000fca00078e0204 */
[----:B0-----:R-:W2:Y:S01]  /*0430*/  LDG.E R13, desc[UR6][R4.64] ;  /* 0x00000006040d7981 */ /* 0x001ea2000c1e1900 */
[----:B------:R-:W-:Y:S01]  /*0440*/  IMAD R17, R12, R15, R9 ;  /* 0x0000000f0c117224 */ /* 0x000fe200078e0209 */
[----:B------:R-:W-:Y:S02]  /*0450*/  ISETP.NE.AND P0, PT, R18, 0x1, PT ;  /* 0x000000011200780c */ /* 0x000fe40003f05270 */
[----:B------:R-:W-:Y:S01]  /*0460*/  MOV R22, R10 ;  /* 0x0000000a00167202 */ /* 0x000fe20000000f00 */
[----:B------:R-:W-:-:S05]  /*0470*/  IMAD.WIDE R16, R17, 0x4, R2 ;  /* 0x0000000411107825 */ /* 0x000fca00078e0202 */
[----:B--2---:R1:W-:Y:S05]  /*0480*/  STG.E desc[UR6][R16.64], R13 ;  /* 0x0000000d10007986 */ /* 0x0043ea000c101906 */
[----:B------:R-:W-:Y:S05]  /*0490*/  @!P0 BRA `(.L_x_3) ;  /* 0x0000000000188947 */ /* 0x000fea0003800000 */
[----:B------:R-:W-:-:S06]  /*04a0*/  IMAD.WIDE R4, R11, 0x4, R4 ;  /* 0x000000040b047825 */ /* 0x000fcc00078e0204 */
[----:B------:R-:W2:Y:S01]  /*04b0*/  LDG.E R5, desc[UR6][R4.64] ;  /* 0x0000000604057981 */ /* 0x000ea2000c1e1900 */
[----:B-1----:R-:W-:Y:S01]  /*04c0*/  IMAD R13, R10, R15, R9 ;  /* 0x0000000f0a0d7224 */ /* 0x002fe200078e0209 */
[----:B------:R-:W-:-:S03]  /*04d0*/  MOV R22, R6 ;  /* 0x0000000600167202 */ /* 0x000fc60000000f00 */
[----:B------:R-:W-:-:S05]  /*04e0*/  IMAD.WIDE R2, R13, 0x4, R2 ;  /* 0x000000040d027825 */ /* 0x000fca00078e0202 */
[----:B--2---:R2:W-:Y:S02]  /*04f0*/  STG.E desc[UR6][R2.64], R5 ;  /* 0x0000000502007986 */ /* 0x0045e4000c101906 */
.L_x_3:
[----:B------:R-:W-:Y:S05]  /*0500*/  BSYNC.RECONVERGENT B1 ;  /* 0x0000000000017941 */ /* 0x000fea0003800200 */
.L_x_2:
[----:B--2---:R-:W2:Y:S01]  /*0510*/  LDC.64 R4, c[0x0][0x380] ;  /* 0x0000e000ff047b82 */ /* 0x004ea20000000a00 */
[----:B------:R-:W-:-:S07]  /*0520*/  ISETP.GE.U32.AND P0, PT, R8, 0x3, PT ;  /* 0x000000030800780c */ /* 0x000fce0003f06070 */
[----:B------:R-:W3:Y:S06]  /*0530*/  LDC.64 R2, c[0x0][0x388] ;  /* 0x0000e200ff027b82 */ /* 0x000eec0000000a00 */
[----:B------:R-:W-:Y:S05]  /*0540*/  @!P0 BRA `(.L_x_1) ;  /* 0x00000000006c8947 */ /* 0x000fea0003800000 */
.L_x_4:
[----:B----4-:R-:W-:-:S04]  /*0550*/  IMAD R21, R9, R0, R22 ;  /* 0x0000000009157224 */ /* 0x010fc800078e0216 */
[----:B--2---:R-:W-:-:S05]  /*0560*/  IMAD.WIDE R20, R21, 0x4, R4 ;  /* 0x0000000415147825 */ /* 0x004fca00078e0204 */
[----:B01----:R-:W2:Y:S01]  /*0570*/  LDG.E R13, desc[UR6][R20.64] ;  /* 0x00000006140d7981 */ /* 0x003ea2000c1e1900 */
[----:B------:R-:W-:Y:S02]  /*0580*/  IMAD R17, R22, UR5, R9 ;  /* 0x0000000516117c24 */ /* 0x000fe4000f8e0209 */
[----:B------:R-:W-:-:S04]  /*0590*/  IMAD.WIDE R18, R11, 0x4, R20 ;  /* 0x000000040b127825 */ /* 0x000fc800078e0214 */
[----:B---3--:R-:W-:-:S04]  /*05a0*/  IMAD.WIDE R16, R17, 0x4, R2 ;  /* 0x0000000411107825 */ /* 0x008fc800078e0202 */
[C---:B------:R-:W-:Y:S01]  /*05b0*/  IMAD.IADD R26, R11.reuse, 0x1, R22 ;  /* 0x000000010b1a7824 */ /* 0x040fe200078e0216 */
[----:B--2---:R0:W-:Y:S04]  /*05c0*/  STG.E desc[UR6][R16.64], R13 ;  /* 0x0000000d10007986 */ /* 0x0041e8000c101906 */
[----:B------:R-:W2:Y:S01]  /*05d0*/  LDG.E R15, desc[UR6][R18.64] ;  /* 0x00000006120f7981 */ /* 0x000ea2000c1e1900 */
[----:B------:R-:W-:Y:S02]  /*05e0*/  IMAD R23, R26, UR5, R9 ;  /* 0x000000051a177c24 */ /* 0x000fe4000f8e0209 */
[----:B------:R-:W-:-:S04]  /*05f0*/  IMAD.WIDE R24, R11, 0x4, R18 ;  /* 0x000000040b187825 */ /* 0x000fc800078e0212 */
[----:B------:R-:W-:Y:S01]  /*0600*/  IMAD.WIDE R22, R23, 0x4, R2 ;  /* 0x0000000417167825 */ /* 0x000fe200078e0202 */
[----:B------:R-:W-:-:S04]  /*0610*/  IADD3 R26, PT, PT, R11, R26, RZ ;  /* 0x0000001a0b1a7210 */ /* 0x000fc80007ffe0ff */
[----:B--2---:R1:W-:Y:S04]  /*0620*/  STG.E desc[UR6][R22.64], R15 ;  /* 0x0000000f16007986 */ /* 0x0043e8000c101906 */
[----:B------:R-:W2:Y:S01]  /*0630*/  LDG.E R27, desc[UR6][R24.64] ;  /* 0x00000006181b7981 */ /* 0x000ea2000c1e1900 */
[----:B------:R-:W-:Y:S02]  /*0640*/  IMAD R21, R26, UR5, R9 ;  /* 0x000000051a157c24 */ /* 0x000fe4000f8e0209 */
[----:B0-----:R-:W-:-:S04]  /*0650*/  IMAD.WIDE R16, R11, 0x4, R24 ;  /* 0x000000040b107825 */ /* 0x001fc800078e0218 */
[----:B------:R-:W-:Y:S01]  /*0660*/  IMAD.WIDE R20, R21, 0x4, R2 ;  /* 0x0000000415147825 */ /* 0x000fe200078e0202 */
[----:B------:R-:W-:-:S04]  /*0670*/  IADD3 R26, PT, PT, R11, R26, RZ ;  /* 0x0000001a0b1a7210 */ /* 0x000fc80007ffe0ff */
[----:B--2---:R4:W-:Y:S04]  /*0680*/  STG.E desc[UR6][R20.64], R27 ;  /* 0x0000001b14007986 */ /* 0x0049e8000c101906 */
[----:B------:R-:W2:Y:S01]  /*0690*/  LDG.E R17, desc[UR6][R16.64] ;  /* 0x0000000610117981 */ /* 0x000ea2000c1e1900 */
[----:B------:R-:W-:Y:S01]  /*06a0*/  IMAD R19, R26, UR5, R9 ;  /* 0x000000051a137c24 */ /* 0x000fe2000f8e0209 */
[----:B-1----:R-:W-:-:S03]  /*06b0*/  IADD3 R22, PT, PT, R11, R26, RZ ;  /* 0x0000001a0b167210 */ /* 0x002fc60007ffe0ff */
[----:B------:R-:W-:Y:S01]  /*06c0*/  IMAD.WIDE R18, R19, 0x4, R2 ;  /* 0x0000000413127825 */ /* 0x000fe200078e0202 */
[----:B------:R-:W-:-:S04]  /*06d0*/  ISETP.GE.AND P0, PT, R22, R0, PT ;  /* 0x000000001600720c */ /* 0x000fc80003f06270 */
[----:B--2---:R4:W-:Y:S09]  /*06e0*/  STG.E desc[UR6][R18.64], R17 ;  /* 0x0000001112007986 */ /* 0x0049f2000c101906 */
[----:B------:R-:W-:Y:S05]  /*06f0*/  @!P0 BRA `(.L_x_4) ;  /* 0xfffffffc00948947 */ /* 0x000fea000383ffff */
.L_x_1:
[----:B------:R-:W-:Y:S05]  /*0700*/  BSYNC.RECONVERGENT B0 ;  /* 0x0000000000007941 */ /* 0x000fea0003800200 */
.L_x_0:
[----:B------:R-:W5:Y:S01]  /*0710*/  LDCU UR4, c[0x0][0x390] ;  /* 0x00007200ff0477ac */ /* 0x000f620008000800 */
[----:B------:R-:W-:-:S04]  /*0720*/  IADD3 R9, PT, PT, R7, R9, RZ ;  /* 0x0000000907097210 */ /* 0x000fc80007ffe0ff */
[----:B-----5:R-:W-:-:S13]  /*0730*/  ISETP.GE.AND P0, PT, R9, UR4, PT ;  /* 0x0000000409007c0c */ /* 0x020fda000bf06270 */
[----:B------:R-:W-:Y:S05]  /*0740*/  @!P0 BRA `(.L_x_5) ;  /* 0xfffffff800e08947 */ /* 0x000fea000383ffff */
[----:B------:R-:W-:Y:S05]  /*0750*/  EXIT ;  /* 0x000000000000794d */ /* 0x000fea0003800000 */
.L_x_6:
[----:B------:R-:W-:-:S00]  /*0760*/  BRA `(.L_x_6) ;  /* 0xfffffffc00fc7947 */ /* 0x000fc0000383ffff */
[----:B------:R-:W-:-:S00]  /*0770*/  NOP ;  /* 0x0000000000007918 */ /* 0x000fc00000000000 */
        /* <DEDUP_REMOVED lines=8> */
.L_x_7:


//--------------------- .nv.shared.reserved.0     --------------------------
	.section	.nv.shared.reserved.0,"aw",@nobits
	.weak		__nv_reservedSMEM_offset_0_alias
	.size		__nv_reservedSMEM_offset_0_alias, 0, 64
	.other		__nv_reservedSMEM_offset_0_alias,@"STO_CUDA_RESERVED_SHARED STV_DEFAULT"
__nv_reservedSMEM_offset_0_alias:
	.zero		0
	.zero		64


//--------------------- .nv.constant0._Z23matrix_transpose_kernelPKfPfii --------------------------
	.section	.nv.constant0._Z23matrix_transpose_kernelPKfPfii,"a",@progbits
	.sectionflags	@""
	.align	4
.nv.constant0._Z23matrix_transpose_kernelPKfPfii:
	.zero		920


//--------------------- SYMBOLS --------------------------

	.type		.nv.reservedSmem.offset0,@object
	.size		.nv.reservedSmem.offset0,0x4
